//
// Generated by NVIDIA NVVM Compiler
//
// Compiler Build ID: CL-36424714
// Cuda compilation tools, release 13.0, V13.0.88
// Based on NVVM 20.0.0
//

.version 9.0
.target sm_100
.address_size 64

	// .globl	_Z7kernel0ifPfS_

.visible .entry _Z7kernel0ifPfS_(
	.param .u32 _Z7kernel0ifPfS__param_0,
	.param .f32 _Z7kernel0ifPfS__param_1,
	.param .u64 .ptr .align 1 _Z7kernel0ifPfS__param_2,
	.param .u64 .ptr .align 1 _Z7kernel0ifPfS__param_3
)
{
	.reg .pred 	%p<11>;
	.reg .b32 	%r<31>;
	.reg .b32 	%f<5>;
	.reg .b64 	%rd<25>;

	ld.param.u32 	%r13, [_Z7kernel0ifPfS__param_0];
	ld.param.f32 	%f1, [_Z7kernel0ifPfS__param_1];
	ld.param.u64 	%rd9, [_Z7kernel0ifPfS__param_2];
	ld.param.u64 	%rd10, [_Z7kernel0ifPfS__param_3];
	cvta.to.global.u64 	%rd1, %rd10;
	cvta.to.global.u64 	%rd2, %rd9;
	mov.u32 	%r14, %ctaid.x;
	mov.u32 	%r15, %ntid.x;
	mov.u32 	%r16, %tid.x;
	mad.lo.s32 	%r1, %r14, %r15, %r16;
	setp.lt.s32 	%p1, %r13, 1;
	@%p1 bra 	$L__BB0_12;
	and.b32  	%r2, %r13, 7;
	setp.lt.u32 	%p2, %r13, 8;
	mov.b32 	%r29, 0;
	@%p2 bra 	$L__BB0_4;
	and.b32  	%r29, %r13, 2147483640;
	neg.s32 	%r27, %r29;
	add.s64 	%rd24, %rd2, 16;
	add.s64 	%rd23, %rd1, 16;
$L__BB0_3:
	.pragma "nounroll";
	mov.b32 	%r18, 1065353216;
	st.global.u32 	[%rd24+-16], %r18;
	mov.b32 	%r19, 1073741824;
	st.global.u32 	[%rd23+-16], %r19;
	st.global.u32 	[%rd24+-12], %r18;
	st.global.u32 	[%rd23+-12], %r19;
	st.global.u32 	[%rd24+-8], %r18;
	st.global.u32 	[%rd23+-8], %r19;
	st.global.u32 	[%rd24+-4], %r18;
	st.global.u32 	[%rd23+-4], %r19;
	st.global.u32 	[%rd24], %r18;
	st.global.u32 	[%rd23], %r19;
	st.global.u32 	[%rd24+4], %r18;
	st.global.u32 	[%rd23+4], %r19;
	st.global.u32 	[%rd24+8], %r18;
	st.global.u32 	[%rd23+8], %r19;
	st.global.u32 	[%rd24+12], %r18;
	st.global.u32 	[%rd23+12], %r19;
	add.s32 	%r27, %r27, 8;
	add.s64 	%rd24, %rd24, 32;
	add.s64 	%rd23, %rd23, 32;
	setp.ne.s32 	%p3, %r27, 0;
	@%p3 bra 	$L__BB0_3;
$L__BB0_4:
	setp.eq.s32 	%p4, %r2, 0;
	@%p4 bra 	$L__BB0_12;
	and.b32  	%r8, %r13, 3;
	setp.lt.u32 	%p5, %r2, 4;
	@%p5 bra 	$L__BB0_7;
	mul.wide.u32 	%rd11, %r29, 4;
	add.s64 	%rd12, %rd2, %rd11;
	mov.b32 	%r20, 1065353216;
	st.global.u32 	[%rd12], %r20;
	add.s64 	%rd13, %rd1, %rd11;
	mov.b32 	%r21, 1073741824;
	st.global.u32 	[%rd13], %r21;
	st.global.u32 	[%rd12+4], %r20;
	st.global.u32 	[%rd13+4], %r21;
	st.global.u32 	[%rd12+8], %r20;
	st.global.u32 	[%rd13+8], %r21;
	st.global.u32 	[%rd12+12], %r20;
	st.global.u32 	[%rd13+12], %r21;
	add.s32 	%r29, %r29, 4;
$L__BB0_7:
	setp.eq.s32 	%p6, %r8, 0;
	@%p6 bra 	$L__BB0_12;
	setp.eq.s32 	%p7, %r8, 1;
	@%p7 bra 	$L__BB0_10;
	mul.wide.u32 	%rd14, %r29, 4;
	add.s64 	%rd15, %rd2, %rd14;
	mov.b32 	%r22, 1065353216;
	st.global.u32 	[%rd15], %r22;
	add.s64 	%rd16, %rd1, %rd14;
	mov.b32 	%r23, 1073741824;
	st.global.u32 	[%rd16], %r23;
	st.global.u32 	[%rd15+4], %r22;
	st.global.u32 	[%rd16+4], %r23;
	add.s32 	%r29, %r29, 2;
$L__BB0_10:
	and.b32  	%r24, %r13, 1;
	setp.eq.b32 	%p8, %r24, 1;
	not.pred 	%p9, %p8;
	@%p9 bra 	$L__BB0_12;
	mul.wide.u32 	%rd17, %r29, 4;
	add.s64 	%rd18, %rd2, %rd17;
	mov.b32 	%r25, 1065353216;
	st.global.u32 	[%rd18], %r25;
	add.s64 	%rd19, %rd1, %rd17;
	mov.b32 	%r26, 1073741824;
	st.global.u32 	[%rd19], %r26;
$L__BB0_12:
	setp.ge.s32 	%p10, %r1, %r13;
	@%p10 bra 	$L__BB0_14;
	mul.wide.s32 	%rd20, %r1, 4;
	add.s64 	%rd21, %rd2, %rd20;
	ld.global.f32 	%f2, [%rd21];
	add.s64 	%rd22, %rd1, %rd20;
	ld.global.f32 	%f3, [%rd22];
	fma.rn.f32 	%f4, %f1, %f2, %f3;
	st.global.f32 	[%rd22], %f4;
$L__BB0_14:
	ret;

}


// ===== COMPILED SASS (sm_100) =====

	.target	sm_100

	.elftype	@"ET_EXEC"


//--------------------- .note.nv.tkinfo           --------------------------
	.section	.note.nv.tkinfo,"",@"SHT_NOTE"
	.sectionflags	@"SHF_NOTE_NV_TKINFO"
	.tkinfo
        /*0018*/ 	.word	0x00000002
        /*0030*/ 	.string	""
        /*0030*/ 	.string	"ptxas"
        /*0030*/ 	.string	"Cuda compilation tools, release 13.0, V13.0.88"
        /*0030*/ 	.string	"Build cuda_13.0.r13.0/compiler.36424714_0"
        /*0030*/ 	.string	"-arch sm_100 -m 64 "



//--------------------- .note.nv.cuinfo           --------------------------
	.section	.note.nv.cuinfo,"",@"SHT_NOTE"
	.sectionflags	@"SHF_NOTE_NV_CUINFO"
        /*0018*/ 	.short	0x0002
        /*001a*/ 	.short	0x0064
        /*001c*/ 	.short	0x0082
	.zero		2


//--------------------- .nv.info                  --------------------------
	.section	.nv.info,"",@"SHT_CUDA_INFO"
	.align	4


	//----- nvinfo : EIATTR_REGCOUNT
	.align		4
        /*0000*/ 	.byte	0x04, 0x2f
        /*0002*/ 	.short	(.L_1 - .L_0)
	.align		4
.L_0:
        /*0004*/ 	.word	index@(_Z7kernel0ifPfS_)
        /*0008*/ 	.word	0x00000010


	//----- nvinfo : EIATTR_FRAME_SIZE
	.align		4
.L_1:
        /*000c*/ 	.byte	0x04, 0x11
        /*000e*/ 	.short	(.L_3 - .L_2)
	.align		4
.L_2:
        /*0010*/ 	.word	index@(_Z7kernel0ifPfS_)
        /*0014*/ 	.word	0x00000000


	//----- nvinfo : EIATTR_MIN_STACK_SIZE
	.align		4
.L_3:
        /*0018*/ 	.byte	0x04, 0x12
        /*001a*/ 	.short	(.L_5 - .L_4)
	.align		4
.L_4:
        /*001c*/ 	.word	index@(_Z7kernel0ifPfS_)
        /*0020*/ 	.word	0x00000000
.L_5:


//--------------------- .nv.compat                --------------------------
	.section	.nv.compat,"",@"SHT_CUDA_COMPAT_INFO"
	.align	4
        /*0000*/ 	.byte	0x02, 0x09, 0x00, 0x00, 0x02, 0x02, 0x01, 0x00, 0x02, 0x05, 0x05, 0x00, 0x03, 0x07, 0x01, 0x01
        /*0010*/ 	.byte	0x02, 0x03, 0x00, 0x00, 0x02, 0x06, 0x01, 0x00, 0x04, 0x0b, 0x08, 0x00, 0x09, 0x00, 0x00, 0x00
        /*0020*/ 	.byte	0x00, 0x00, 0x00, 0x00


//--------------------- .nv.info._Z7kernel0ifPfS_ --------------------------
	.section	.nv.info._Z7kernel0ifPfS_,"",@"SHT_CUDA_INFO"
	.sectionflags	@""
	.align	4


	//----- nvinfo : EIATTR_CUDA_API_VERSION
	.align		4
        /*0000*/ 	.byte	0x04, 0x37
        /*0002*/ 	.short	(.L_7 - .L_6)
.L_6:
        /*0004*/ 	.word	0x00000082


	//----- nvinfo : EIATTR_KPARAM_INFO
	.align		4
.L_7:
        /*0008*/ 	.byte	0x04, 0x17
        /*000a*/ 	.short	(.L_9 - .L_8)
.L_8:
        /*000c*/ 	.word	0x00000000
        /*0010*/ 	.short	0x0003
        /*0012*/ 	.short	0x0010
        /*0014*/ 	.byte	0x00, 0xf5, 0x21, 0x00


	//----- nvinfo : EIATTR_KPARAM_INFO
	.align		4
.L_9:
        /*0018*/ 	.byte	0x04, 0x17
        /*001a*/ 	.short	(.L_11 - .L_10)
.L_10:
        /*001c*/ 	.word	0x00000000
        /*0020*/ 	.short	0x0002
        /*0022*/ 	.short	0x0008
        /*0024*/ 	.byte	0x00, 0xf5, 0x21, 0x00


	//----- nvinfo : EIATTR_KPARAM_INFO
	.align		4
.L_11:
        /*0028*/ 	.byte	0x04, 0x17
        /*002a*/ 	.short	(.L_13 - .L_12)
.L_12:
        /*002c*/ 	.word	0x00000000
        /*0030*/ 	.short	0x0001
        /*0032*/ 	.short	0x0004
        /*0034*/ 	.byte	0x00, 0xf0, 0x11, 0x00


	//----- nvinfo : EIATTR_KPARAM_INFO
	.align		4
.L_13:
        /*0038*/ 	.byte	0x04, 0x17
        /*003a*/ 	.short	(.L_15 - .L_14)
.L_14:
        /*003c*/ 	.word	0x00000000
        /*0040*/ 	.short	0x0000
        /*0042*/ 	.short	0x0000
        /*0044*/ 	.byte	0x00, 0xf0, 0x11, 0x00


	//----- nvinfo : EIATTR_SPARSE_MMA_MASK
	.align		4
.L_15:
        /*0048*/ 	.byte	0x03, 0x50
        /*004a*/ 	.short	0x0000


	//----- nvinfo : EIATTR_MAXREG_COUNT
	.align		4
        /*004c*/ 	.byte	0x03, 0x1b
        /*004e*/ 	.short	0x00ff


	//----- nvinfo : EIATTR_MERCURY_ISA_VERSION
	.align		4
        /*0050*/ 	.byte	0x03, 0x5f
        /*0052*/ 	.short	0x0101


	//----- nvinfo : EIATTR_VRC_CTA_INIT_COUNT
	.align		4
        /*0054*/ 	.byte	0x02, 0x4a
	.zero		1
	.zero		1


	//----- nvinfo : EIATTR_EXIT_INSTR_OFFSETS
	.align		4
        /*0058*/ 	.byte	0x04, 0x1c
        /*005a*/ 	.short	(.L_17 - .L_16)


	//   ....[0]....
.L_16:
        /*005c*/ 	.word	0x00000660


	//   ....[1]....
        /*0060*/ 	.word	0x00000700


	//----- nvinfo : EIATTR_CBANK_PARAM_SIZE
	.align		4
.L_17:
        /*0064*/ 	.byte	0x03, 0x19
        /*0066*/ 	.short	0x0018


	//----- nvinfo : EIATTR_PARAM_CBANK
	.align		4
        /*0068*/ 	.byte	0x04, 0x0a
        /*006a*/ 	.short	(.L_19 - .L_18)
	.align		4
.L_18:
        /*006c*/ 	.word	index@(.nv.constant0._Z7kernel0ifPfS_)
        /*0070*/ 	.short	0x0380
        /*0072*/ 	.short	0x0018


	//----- nvinfo : EIATTR_SW_WAR
	.align		4
.L_19:
        /*0074*/ 	.byte	0x04, 0x36
        /*0076*/ 	.short	(.L_21 - .L_20)
.L_20:
        /*0078*/ 	.word	0x00000008
.L_21:


//--------------------- .nv.callgraph             --------------------------
	.section	.nv.callgraph,"",@"SHT_CUDA_CALLGRAPH"
	.align	4
	.sectionentsize	8
	.align		4
        /*0000*/ 	.word	0x00000000
	.align		4
        /*0004*/ 	.word	0xffffffff
	.align		4
        /*0008*/ 	.word	0x00000000
	.align		4
        /*000c*/ 	.word	0xfffffffe
	.align		4
        /*0010*/ 	.word	0x00000000
	.align		4
        /*0014*/ 	.word	0xfffffffd
	.align		4
        /*0018*/ 	.word	0x00000000
	.align		4
        /*001c*/ 	.word	0xfffffffc


//--------------------- .text._Z7kernel0ifPfS_    --------------------------
	.section	.text._Z7kernel0ifPfS_,"ax",@progbits
	.align	128
        .global         _Z7kernel0ifPfS_
        .type           _Z7kernel0ifPfS_,@function
        .size           _Z7kernel0ifPfS_,(.L_x_6 - _Z7kernel0ifPfS_)
        .other          _Z7kernel0ifPfS_,@"STO_CUDA_ENTRY STV_DEFAULT"
_Z7kernel0ifPfS_:
.text._Z7kernel0ifPfS_:
[----:B------:R-:W-:Y:S01]  /*0000*/  LDC R1, c[0x0][0x37c] ;  /* 0x0000df00ff017b82 */ /* 0x000fe20000000800 */
[----:B------:R-:W0:Y:S01]  /*0010*/  S2R R3, SR_TID.X ;  /* 0x0000000000037919 */ /* 0x000e220000002100 */
[----:B------:R-:W1:Y:S06]  /*0020*/  LDCU UR11, c[0x0][0x380] ;  /* 0x00007000ff0b77ac */ /* 0x000e6c0008000800 */
[----:B------:R-:W0:Y:S01]  /*0030*/  S2UR UR4, SR_CTAID.X ;  /* 0x00000000000479c3 */ /* 0x000e220000002500 */
[----:B------:R-:W2:Y:S07]  /*0040*/  LDCU.64 UR12, c[0x0][0x358] ;  /* 0x00006b00ff0c77ac */ /* 0x000eae0008000a00 */
[----:B------:R-:W0:Y:S01]  /*0050*/  LDC R0, c[0x0][0x360] ;  /* 0x0000d800ff007b82 */ /* 0x000e220000000800 */
[----:B-1----:R-:W-:Y:S01]  /*0060*/  UISETP.GE.AND UP0, UPT, UR11, 0x1, UPT ;  /* 0x000000010b00788c */ /* 0x002fe2000bf06270 */
[----:B0-----:R-:W-:-:S08]  /*0070*/  IMAD R0, R0, UR4, R3 ;  /* 0x0000000400007c24 */ /* 0x001fd0000f8e0203 */
[----:B--2---:R-:W-:Y:S05]  /*0080*/  BRA.U !UP0, `(.L_x_0) ;  /* 0x0000000508707547 */ /* 0x004fea000b800000 */
[----:B------:R-:W-:Y:S01]  /*0090*/  UISETP.GE.U32.AND UP1, UPT, UR11, 0x8, UPT ;  /* 0x000000080b00788c */ /* 0x000fe2000bf26070 */
[----:B------:R-:W-:Y:S01]  /*00a0*/  HFMA2 R2, -RZ, RZ, 0, 0 ;  /* 0x00000000ff027431 */ /* 0x000fe200000001ff */
[----:B------:R-:W-:-:S04]  /*00b0*/  ULOP3.LUT UR8, UR11, 0x7, URZ, 0xc0, !UPT ;  /* 0x000000070b087892 */ /* 0x000fc8000f8ec0ff */
[----:B------:R-:W-:-:S03]  /*00c0*/  UISETP.NE.AND UP0, UPT, UR8, URZ, UPT ;  /* 0x000000ff0800728c */ /* 0x000fc6000bf05270 */
[----:B------:R-:W-:Y:S08]  /*00d0*/  BRA.U !UP1, `(.L_x_1) ;  /* 0x0000000109a87547 */ /* 0x000ff0000b800000 */
[----:B------:R-:W0:Y:S01]  /*00e0*/  LDCU.64 UR6, c[0x0][0x388] ;  /* 0x00007100ff0677ac */ /* 0x000e220008000a00 */
[----:B------:R-:W1:Y:S01]  /*00f0*/  LDCU.64 UR4, c[0x0][0x390] ;  /* 0x00007200ff0477ac */ /* 0x000e620008000a00 */
[----:B------:R-:W-:-:S04]  /*0100*/  ULOP3.LUT UR9, UR11, 0x7ffffff8, URZ, 0xc0, !UPT ;  /* 0x7ffffff80b097892 */ /* 0x000fc8000f8ec0ff */
[----:B------:R-:W-:Y:S02]  /*0110*/  UIADD3 UR10, UPT, UPT, -UR9, URZ, URZ ;  /* 0x000000ff090a7290 */ /* 0x000fe4000fffe1ff */
[----:B------:R-:W-:Y:S01]  /*0120*/  MOV R2, UR9 ;  /* 0x0000000900027c02 */ /* 0x000fe20008000f00 */
[----:B0-----:R-:W-:Y:S02]  /*0130*/  UIADD3 UR6, UP1, UPT, UR6, 0x10, URZ ;  /* 0x0000001006067890 */ /* 0x001fe4000ff3e0ff */
[----:B-1----:R-:W-:Y:S02]  /*0140*/  UIADD3 UR4, UP2, UPT, UR4, 0x10, URZ ;  /* 0x0000001004047890 */ /* 0x002fe4000ff5e0ff */
[----:B------:R-:W-:Y:S02]  /*0150*/  UIADD3.X UR7, UPT, UPT, URZ, UR7, URZ, UP1, !UPT ;  /* 0x00000007ff077290 */ /* 0x000fe40008ffe4ff */
[----:B------:R-:W-:Y:S01]  /*0160*/  IMAD.U32 R9, RZ, RZ, UR6 ;  /* 0x00000006ff097e24 */ /* 0x000fe2000f8e00ff */
[----:B------:R-:W-:Y:S01]  /*0170*/  UIADD3.X UR5, UPT, UPT, URZ, UR5, URZ, UP2, !UPT ;  /* 0x00000005ff057290 */ /* 0x000fe200097fe4ff */
[----:B------:R-:W-:-:S02]  /*0180*/  MOV R3, UR4 ;  /* 0x0000000400037c02 */ /* 0x000fc40008000f00 */
[----:B------:R-:W-:-:S03]  /*0190*/  IMAD.U32 R10, RZ, RZ, UR7 ;  /* 0x00000007ff0a7e24 */ /* 0x000fc6000f8e00ff */
[----:B------:R-:W-:-:S07]  /*01a0*/  MOV R8, UR5 ;  /* 0x0000000500087c02 */ /* 0x000fce0008000f00 */
.L_x_2:
[----:B0-----:R-:W-:Y:S01]  /*01b0*/  MOV R11, 0x3f800000 ;  /* 0x3f800000000b7802 */ /* 0x001fe20000000f00 */
[----:B------:R-:W-:Y:S01]  /*01c0*/  IMAD.MOV.U32 R13, RZ, RZ, 0x40000000 ;  /* 0x40000000ff0d7424 */ /* 0x000fe200078e00ff */
[----:B------:R-:W-:Y:S01]  /*01d0*/  MOV R4, R9 ;  /* 0x0000000900047202 */ /* 0x000fe20000000f00 */
[----:B------:R-:W-:Y:S01]  /*01e0*/  IMAD.MOV.U32 R6, RZ, RZ, R3 ;  /* 0x000000ffff067224 */ /* 0x000fe200078e0003 */
[----:B------:R-:W-:Y:S01]  /*01f0*/  MOV R5, R10 ;  /* 0x0000000a00057202 */ /* 0x000fe20000000f00 */
[----:B------:R-:W-:Y:S01]  /*0200*/  UIADD3 UR10, UPT, UPT, UR10, 0x8, URZ ;  /* 0x000000080a0a7890 */ /* 0x000fe2000fffe0ff */
[----:B------:R-:W-:Y:S02]  /*0210*/  MOV R7, R8 ;  /* 0x0000000800077202 */ /* 0x000fe40000000f00 */
[----:B------:R-:W-:Y:S01]  /*0220*/  IADD3 R3, P1, PT, R6, 0x20, RZ ;  /* 0x0000002006037810 */ /* 0x000fe20007f3e0ff */
[----:B------:R0:W-:Y:S01]  /*0230*/  STG.E desc[UR12][R4.64+-0x10], R11 ;  /* 0xfffff00b04007986 */ /* 0x0001e2000c10190c */
[----:B------:R-:W-:Y:S01]  /*0240*/  UISETP.NE.AND UP1, UPT, UR10, URZ, UPT ;  /* 0x000000ff0a00728c */ /* 0x000fe2000bf25270 */
[----:B------:R-:W-:-:S02]  /*0250*/  IADD3 R9, P0, PT, R4, 0x20, RZ ;  /* 0x0000002004097810 */ /* 0x000fc40007f1e0ff */
[----:B------:R0:W-:Y:S01]  /*0260*/  STG.E desc[UR12][R6.64+-0x10], R13 ;  /* 0xfffff00d06007986 */ /* 0x0001e2000c10190c */
[----:B------:R-:W-:Y:S01]  /*0270*/  IMAD.X R8, RZ, RZ, R7, P1 ;  /* 0x000000ffff087224 */ /* 0x000fe200008e0607 */
[----:B------:R-:W-:Y:S02]  /*0280*/  IADD3.X R10, PT, PT, RZ, R5, RZ, P0, !PT ;  /* 0x00000005ff0a7210 */ /* 0x000fe400007fe4ff */
[----:B------:R0:W-:Y:S04]  /*0290*/  STG.E desc[UR12][R4.64+-0xc], R11 ;  /* 0xfffff40b04007986 */ /* 0x0001e8000c10190c */
        /* <DEDUP_REMOVED lines=12> */
[----:B------:R0:W-:Y:S01]  /*0360*/  STG.E desc[UR12][R6.64+0xc], R13 ;  /* 0x00000c0d06007986 */ /* 0x0001e2000c10190c */
[----:B------:R-:W-:Y:S05]  /*0370*/  BRA.U UP1, `(.L_x_2) ;  /* 0xfffffffd018c7547 */ /* 0x000fea000b83ffff */
.L_x_1:
[----:B------:R-:W-:Y:S05]  /*0380*/  BRA.U !UP0, `(.L_x_0) ;  /* 0x0000000108b07547 */ /* 0x000fea000b800000 */
[----:B------:R-:W-:Y:S02]  /*0390*/  UISETP.GE.U32.AND UP0, UPT, UR8, 0x4, UPT ;  /* 0x000000040800788c */ /* 0x000fe4000bf06070 */
[----:B------:R-:W-:-:S04]  /*03a0*/  ULOP3.LUT UR4, UR11, 0x3, URZ, 0xc0, !UPT ;  /* 0x000000030b047892 */ /* 0x000fc8000f8ec0ff */
[----:B------:R-:W-:-:S03]  /*03b0*/  UISETP.NE.AND UP1, UPT, UR4, URZ, UPT ;  /* 0x000000ff0400728c */ /* 0x000fc6000bf25270 */
[----:B------:R-:W-:Y:S08]  /*03c0*/  BRA.U !UP0, `(.L_x_3) ;  /* 0x00000001083c7547 */ /* 0x000ff0000b800000 */
[----:B0-----:R-:W0:Y:S01]  /*03d0*/  LDC.64 R4, c[0x0][0x388] ;  /* 0x0000e200ff047b82 */ /* 0x001e220000000a00 */
[----:B------:R-:W-:Y:S01]  /*03e0*/  HFMA2 R3, -RZ, RZ, 1.875, 0 ;  /* 0x3f800000ff037431 */ /* 0x000fe200000001ff */
[----:B------:R-:W-:-:S06]  /*03f0*/  MOV R9, 0x40000000 ;  /* 0x4000000000097802 */ /* 0x000fcc0000000f00 */
[----:B------:R-:W1:Y:S01]  /*0400*/  LDC.64 R6, c[0x0][0x390] ;  /* 0x0000e400ff067b82 */ /* 0x000e620000000a00 */
[----:B0-----:R-:W-:-:S05]  /*0410*/  IMAD.WIDE.U32 R4, R2, 0x4, R4 ;  /* 0x0000000402047825 */ /* 0x001fca00078e0004 */
[----:B------:R2:W-:Y:S01]  /*0420*/  STG.E desc[UR12][R4.64], R3 ;  /* 0x0000000304007986 */ /* 0x0005e2000c10190c */
[----:B-1----:R-:W-:-:S04]  /*0430*/  IMAD.WIDE.U32 R6, R2, 0x4, R6 ;  /* 0x0000000402067825 */ /* 0x002fc800078e0006 */
[----:B------:R-:W-:Y:S01]  /*0440*/  VIADD R2, R2, 0x4 ;  /* 0x0000000402027836 */ /* 0x000fe20000000000 */
[----:B------:R2:W-:Y:S04]  /*0450*/  STG.E desc[UR12][R6.64], R9 ;  /* 0x0000000906007986 */ /* 0x0005e8000c10190c */
[----:B------:R2:W-:Y:S04]  /*0460*/  STG.E desc[UR12][R4.64+0x4], R3 ;  /* 0x0000040304007986 */ /* 0x0005e8000c10190c */
[----:B------:R2:W-:Y:S04]  /*0470*/  STG.E desc[UR12][R6.64+0x4], R9 ;  /* 0x0000040906007986 */ /* 0x0005e8000c10190c */
[----:B------:R2:W-:Y:S04]  /*0480*/  STG.E desc[UR12][R4.64+0x8], R3 ;  /* 0x0000080304007986 */ /* 0x0005e8000c10190c */
[----:B------:R2:W-:Y:S04]  /*0490*/  STG.E desc[UR12][R6.64+0x8], R9 ;  /* 0x0000080906007986 */ /* 0x0005e8000c10190c */
[----:B------:R2:W-:Y:S04]  /*04a0*/  STG.E desc[UR12][R4.64+0xc], R3 ;  /* 0x00000c0304007986 */ /* 0x0005e8000c10190c */
[----:B------:R2:W-:Y:S02]  /*04b0*/  STG.E desc[UR12][R6.64+0xc], R9 ;  /* 0x00000c0906007986 */ /* 0x0005e4000c10190c */
.L_x_3:
[----:B------:R-:W-:Y:S05]  /*04c0*/  BRA.U !UP1, `(.L_x_0) ;  /* 0x0000000109607547 */ /* 0x000fea000b800000 */
[----:B------:R-:W-:Y:S02]  /*04d0*/  UISETP.NE.AND UP0, UPT, UR4, 0x1, UPT ;  /* 0x000000010400788c */ /* 0x000fe4000bf05270 */
[----:B------:R-:W-:-:S04]  /*04e0*/  ULOP3.LUT UR5, UR11, 0x1, URZ, 0xc0, !UPT ;  /* 0x000000010b057892 */ /* 0x000fc8000f8ec0ff */
[----:B------:R-:W-:-:S03]  /*04f0*/  UISETP.NE.U32.AND UP1, UPT, UR5, 0x1, UPT ;  /* 0x000000010500788c */ /* 0x000fc6000bf25070 */
[----:B------:R-:W-:Y:S08]  /*0500*/  BRA.U !UP0, `(.L_x_4) ;  /* 0x00000001082c7547 */ /* 0x000ff0000b800000 */
[----:B0-2---:R-:W0:Y:S01]  /*0510*/  LDC.64 R4, c[0x0][0x388] ;  /* 0x0000e200ff047b82 */ /* 0x005e220000000a00 */
        /* <DEDUP_REMOVED lines=9> */
[----:B------:R3:W-:Y:S02]  /*05b0*/  STG.E desc[UR12][R6.64+0x4], R9 ;  /* 0x0000040906007986 */ /* 0x0007e4000c10190c */
.L_x_4:
[----:B------:R-:W-:Y:S05]  /*05c0*/  BRA.U UP1, `(.L_x_0) ;  /* 0x0000000101207547 */ /* 0x000fea000b800000 */
[----:B0-23--:R-:W0:Y:S01]  /*05d0*/  LDC.64 R4, c[0x0][0x388] ;  /* 0x0000e200ff047b82 */ /* 0x00de220000000a00 */
[----:B------:R-:W-:-:S07]  /*05e0*/  HFMA2 R9, -RZ, RZ, 1.875, 0 ;  /* 0x3f800000ff097431 */ /* 0x000fce00000001ff */
[----:B------:R-:W1:Y:S01]  /*05f0*/  LDC.64 R6, c[0x0][0x390] ;  /* 0x0000e400ff067b82 */ /* 0x000e620000000a00 */
[----:B0-----:R-:W-:-:S05]  /*0600*/  IMAD.WIDE.U32 R4, R2, 0x4, R4 ;  /* 0x0000000402047825 */ /* 0x001fca00078e0004 */
[----:B------:R4:W-:Y:S01]  /*0610*/  STG.E desc[UR12][R4.64], R9 ;  /* 0x0000000904007986 */ /* 0x0009e2000c10190c */
[----:B-1----:R-:W-:Y:S01]  /*0620*/  IMAD.WIDE.U32 R2, R2, 0x4, R6 ;  /* 0x0000000402027825 */ /* 0x002fe200078e0006 */
[----:B------:R-:W-:-:S05]  /*0630*/  MOV R7, 0x40000000 ;  /* 0x4000000000077802 */ /* 0x000fca0000000f00 */
[----:B------:R4:W-:Y:S02]  /*0640*/  STG.E desc[UR12][R2.64], R7 ;  /* 0x0000000702007986 */ /* 0x0009e4000c10190c */
.L_x_0:
[----:B------:R-:W-:-:S13]  /*0650*/  ISETP.GE.AND P0, PT, R0, UR11, PT ;  /* 0x0000000b00007c0c */ /* 0x000fda000bf06270 */
[----:B------:R-:W-:Y:S05]  /*0660*/  @P0 EXIT ;  /* 0x000000000000094d */ /* 0x000fea0003800000 */
[----:B--234-:R-:W1:Y:S01]  /*0670*/  LDC.64 R2, c[0x0][0x388] ;  /* 0x0000e200ff027b82 */ /* 0x01ce620000000a00 */
[----:B------:R-:W2:Y:S07]  /*0680*/  LDCU UR4, c[0x0][0x384] ;  /* 0x00007080ff0477ac */ /* 0x000eae0008000800 */
[----:B0-----:R-:W0:Y:S01]  /*0690*/  LDC.64 R4, c[0x0][0x390] ;  /* 0x0000e400ff047b82 */ /* 0x001e220000000a00 */
[----:B-1----:R-:W-:-:S06]  /*06a0*/  IMAD.WIDE R2, R0, 0x4, R2 ;  /* 0x0000000400027825 */ /* 0x002fcc00078e0202 */
[----:B------:R-:W2:Y:S01]  /*06b0*/  LDG.E R2, desc[UR12][R2.64] ;  /* 0x0000000c02027981 */ /* 0x000ea2000c1e1900 */
[----:B0-----:R-:W-:-:S05]  /*06c0*/  IMAD.WIDE R4, R0, 0x4, R4 ;  /* 0x0000000400047825 */ /* 0x001fca00078e0204 */
[----:B------:R-:W2:Y:S02]  /*06d0*/  LDG.E R7, desc[UR12][R4.64] ;  /* 0x0000000c04077981 */ /* 0x000ea4000c1e1900 */
[----:B--2---:R-:W-:-:S05]  /*06e0*/  FFMA R7, R2, UR4, R7 ;  /* 0x0000000402077c23 */ /* 0x004fca0008000007 */
[----:B------:R-:W-:Y:S01]  /*06f0*/  STG.E desc[UR12][R4.64], R7 ;  /* 0x0000000704007986 */ /* 0x000fe2000c10190c */
[----:B------:R-:W-:Y:S05]  /*0700*/  EXIT ;  /* 0x000000000000794d */ /* 0x000fea0003800000 */
.L_x_5:
[----:B------:R-:W-:-:S00]  /*0710*/  BRA `(.L_x_5) ;  /* 0xfffffffc00fc7947 */ /* 0x000fc0000383ffff */
[----:B------:R-:W-:-:S00]  /*0720*/  NOP ;  /* 0x0000000000007918 */ /* 0x000fc00000000000 */
        /* <DEDUP_REMOVED lines=13> */
.L_x_6:


//--------------------- .nv.shared.reserved.0     --------------------------
	.section	.nv.shared.reserved.0,"aw",@nobits
	.weak		__nv_reservedSMEM_offset_0_alias
	.size		__nv_reservedSMEM_offset_0_alias, 0, 64
	.other		__nv_reservedSMEM_offset_0_alias,@"STO_CUDA_RESERVED_SHARED STV_DEFAULT"
__nv_reservedSMEM_offset_0_alias:
	.zero		0
	.zero		64


//--------------------- .nv.constant0._Z7kernel0ifPfS_ --------------------------
	.section	.nv.constant0._Z7kernel0ifPfS_,"a",@progbits
	.sectionflags	@""
	.align	4
.nv.constant0._Z7kernel0ifPfS_:
	.zero		920


//--------------------- SYMBOLS --------------------------

	.type		.nv.reservedSmem.offset0,@object
	.size		.nv.reservedSmem.offset0,0x4
